//
// Generated by NVIDIA NVVM Compiler
//
// Compiler Build ID: CL-36424714
// Cuda compilation tools, release 13.0, V13.0.88
// Based on NVVM 20.0.0
//

.version 9.0
.target sm_100
.address_size 64

	// .globl	_Z17reduceToSummationPii

.visible .entry _Z17reduceToSummationPii(
	.param .u64 .ptr .align 1 _Z17reduceToSummationPii_param_0,
	.param .u32 _Z17reduceToSummationPii_param_1
)
{
	.reg .pred 	%p<2>;
	.reg .b32 	%r<11>;
	.reg .b64 	%rd<7>;

	ld.param.u64 	%rd1, [_Z17reduceToSummationPii_param_0];
	ld.param.u32 	%r2, [_Z17reduceToSummationPii_param_1];
	mov.u32 	%r3, %ctaid.x;
	mov.u32 	%r4, %ntid.x;
	mov.u32 	%r5, %tid.x;
	mad.lo.s32 	%r6, %r3, %r4, %r5;
	mul.lo.s32 	%r7, %r2, %r6;
	shl.b32 	%r1, %r7, 1;
	setp.gt.s32 	%p1, %r1, 1023;
	@%p1 bra 	$L__BB0_2;
	cvta.to.global.u64 	%rd2, %rd1;
	mul.wide.s32 	%rd3, %r1, 4;
	add.s64 	%rd4, %rd2, %rd3;
	ld.global.u32 	%r8, [%rd4];
	mul.wide.s32 	%rd5, %r2, 4;
	add.s64 	%rd6, %rd4, %rd5;
	ld.global.u32 	%r9, [%rd6];
	add.s32 	%r10, %r9, %r8;
	st.global.u32 	[%rd4], %r10;
$L__BB0_2:
	ret;

}
	// .globl	_Z15reduceToMinimumPii
.visible .entry _Z15reduceToMinimumPii(
	.param .u64 .ptr .align 1 _Z15reduceToMinimumPii_param_0,
	.param .u32 _Z15reduceToMinimumPii_param_1
)
{
	.reg .pred 	%p<2>;
	.reg .b32 	%r<11>;
	.reg .b64 	%rd<7>;

	ld.param.u64 	%rd1, [_Z15reduceToMinimumPii_param_0];
	ld.param.u32 	%r2, [_Z15reduceToMinimumPii_param_1];
	mov.u32 	%r3, %ctaid.x;
	mov.u32 	%r4, %ntid.x;
	mov.u32 	%r5, %tid.x;
	mad.lo.s32 	%r6, %r3, %r4, %r5;
	mul.lo.s32 	%r7, %r2, %r6;
	shl.b32 	%r1, %r7, 1;
	setp.gt.s32 	%p1, %r1, 1023;
	@%p1 bra 	$L__BB1_2;
	cvta.to.global.u64 	%rd2, %rd1;
	mul.wide.s32 	%rd3, %r1, 4;
	add.s64 	%rd4, %rd2, %rd3;
	ld.global.u32 	%r8, [%rd4];
	mul.wide.s32 	%rd5, %r2, 4;
	add.s64 	%rd6, %rd4, %rd5;
	ld.global.u32 	%r9, [%rd6];
	min.s32 	%r10, %r9, %r8;
	st.global.u32 	[%rd4], %r10;
$L__BB1_2:
	ret;

}
	// .globl	_Z15reduceToMaximumPii
.visible .entry _Z15reduceToMaximumPii(
	.param .u64 .ptr .align 1 _Z15reduceToMaximumPii_param_0,
	.param .u32 _Z15reduceToMaximumPii_param_1
)
{
	.reg .pred 	%p<2>;
	.reg .b32 	%r<11>;
	.reg .b64 	%rd<7>;

	ld.param.u64 	%rd1, [_Z15reduceToMaximumPii_param_0];
	ld.param.u32 	%r2, [_Z15reduceToMaximumPii_param_1];
	mov.u32 	%r3, %ctaid.x;
	mov.u32 	%r4, %ntid.x;
	mov.u32 	%r5, %tid.x;
	mad.lo.s32 	%r6, %r3, %r4, %r5;
	mul.lo.s32 	%r7, %r2, %r6;
	shl.b32 	%r1, %r7, 1;
	setp.gt.s32 	%p1, %r1, 1023;
	@%p1 bra 	$L__BB2_2;
	cvta.to.global.u64 	%rd2, %rd1;
	mul.wide.s32 	%rd3, %r1, 4;
	add.s64 	%rd4, %rd2, %rd3;
	ld.global.u32 	%r8, [%rd4];
	mul.wide.s32 	%rd5, %r2, 4;
	add.s64 	%rd6, %rd4, %rd5;
	ld.global.u32 	%r9, [%rd6];
	max.s32 	%r10, %r9, %r8;
	st.global.u32 	[%rd4], %r10;
$L__BB2_2:
	ret;

}


// ===== COMPILED SASS (sm_100) =====

	.target	sm_100

	.elftype	@"ET_EXEC"


//--------------------- .note.nv.tkinfo           --------------------------
	.section	.note.nv.tkinfo,"",@"SHT_NOTE"
	.sectionflags	@"SHF_NOTE_NV_TKINFO"
	.tkinfo
        /*0018*/ 	.word	0x00000002
        /*0030*/ 	.string	""
        /*0030*/ 	.string	"ptxas"
        /*0030*/ 	.string	"Cuda compilation tools, release 13.0, V13.0.88"
        /*0030*/ 	.string	"Build cuda_13.0.r13.0/compiler.36424714_0"
        /*0030*/ 	.string	"-arch sm_100 -m 64 "



//--------------------- .note.nv.cuinfo           --------------------------
	.section	.note.nv.cuinfo,"",@"SHT_NOTE"
	.sectionflags	@"SHF_NOTE_NV_CUINFO"
        /*0018*/ 	.short	0x0002
        /*001a*/ 	.short	0x0064
        /*001c*/ 	.short	0x0082
	.zero		2


//--------------------- .nv.info                  --------------------------
	.section	.nv.info,"",@"SHT_CUDA_INFO"
	.align	4


	//----- nvinfo : EIATTR_REGCOUNT
	.align		4
        /*0000*/ 	.byte	0x04, 0x2f
        /*0002*/ 	.short	(.L_1 - .L_0)
	.align		4
.L_0:
        /*0004*/ 	.word	index@(_Z17reduceToSummationPii)
        /*0008*/ 	.word	0x0000000a


	//----- nvinfo : EIATTR_FRAME_SIZE
	.align		4
.L_1:
        /*000c*/ 	.byte	0x04, 0x11
        /*000e*/ 	.short	(.L_3 - .L_2)
	.align		4
.L_2:
        /*0010*/ 	.word	index@(_Z17reduceToSummationPii)
        /*0014*/ 	.word	0x00000000


	//----- nvinfo : EIATTR_REGCOUNT
	.align		4
.L_3:
        /*0018*/ 	.byte	0x04, 0x2f
        /*001a*/ 	.short	(.L_5 - .L_4)
	.align		4
.L_4:
        /*001c*/ 	.word	index@(_Z15reduceToMinimumPii)
        /*0020*/ 	.word	0x0000000a


	//----- nvinfo : EIATTR_FRAME_SIZE
	.align		4
.L_5:
        /*0024*/ 	.byte	0x04, 0x11
        /*0026*/ 	.short	(.L_7 - .L_6)
	.align		4
.L_6:
        /*0028*/ 	.word	index@(_Z15reduceToMinimumPii)
        /*002c*/ 	.word	0x00000000


	//----- nvinfo : EIATTR_REGCOUNT
	.align		4
.L_7:
        /*0030*/ 	.byte	0x04, 0x2f
        /*0032*/ 	.short	(.L_9 - .L_8)
	.align		4
.L_8:
        /*0034*/ 	.word	index@(_Z15reduceToMaximumPii)
        /*0038*/ 	.word	0x0000000a


	//----- nvinfo : EIATTR_FRAME_SIZE
	.align		4
.L_9:
        /*003c*/ 	.byte	0x04, 0x11
        /*003e*/ 	.short	(.L_11 - .L_10)
	.align		4
.L_10:
        /*0040*/ 	.word	index@(_Z15reduceToMaximumPii)
        /*0044*/ 	.word	0x00000000


	//----- nvinfo : EIATTR_MIN_STACK_SIZE
	.align		4
.L_11:
        /*0048*/ 	.byte	0x04, 0x12
        /*004a*/ 	.short	(.L_13 - .L_12)
	.align		4
.L_12:
        /*004c*/ 	.word	index@(_Z15reduceToMaximumPii)
        /*0050*/ 	.word	0x00000000


	//----- nvinfo : EIATTR_MIN_STACK_SIZE
	.align		4
.L_13:
        /*0054*/ 	.byte	0x04, 0x12
        /*0056*/ 	.short	(.L_15 - .L_14)
	.align		4
.L_14:
        /*0058*/ 	.word	index@(_Z15reduceToMinimumPii)
        /*005c*/ 	.word	0x00000000


	//----- nvinfo : EIATTR_MIN_STACK_SIZE
	.align		4
.L_15:
        /*0060*/ 	.byte	0x04, 0x12
        /*0062*/ 	.short	(.L_17 - .L_16)
	.align		4
.L_16:
        /*0064*/ 	.word	index@(_Z17reduceToSummationPii)
        /*0068*/ 	.word	0x00000000
.L_17:


//--------------------- .nv.compat                --------------------------
	.section	.nv.compat,"",@"SHT_CUDA_COMPAT_INFO"
	.align	4
        /*0000*/ 	.byte	0x02, 0x09, 0x00, 0x00, 0x02, 0x02, 0x01, 0x00, 0x02, 0x05, 0x05, 0x00, 0x03, 0x07, 0x01, 0x01
        /*0010*/ 	.byte	0x02, 0x03, 0x00, 0x00, 0x02, 0x06, 0x01, 0x00, 0x04, 0x0b, 0x08, 0x00, 0x09, 0x00, 0x00, 0x00
        /*0020*/ 	.byte	0x00, 0x00, 0x00, 0x00


//--------------------- .nv.info._Z15reduceToMaximumPii --------------------------
	.section	.nv.info._Z15reduceToMaximumPii,"",@"SHT_CUDA_INFO"
	.sectionflags	@""
	.align	4


	//----- nvinfo : EIATTR_CUDA_API_VERSION
	.align		4
        /*0000*/ 	.byte	0x04, 0x37
        /*0002*/ 	.short	(.L_19 - .L_18)
.L_18:
        /*0004*/ 	.word	0x00000082


	//----- nvinfo : EIATTR_KPARAM_INFO
	.align		4
.L_19:
        /*0008*/ 	.byte	0x04, 0x17
        /*000a*/ 	.short	(.L_21 - .L_20)
.L_20:
        /*000c*/ 	.word	0x00000000
        /*0010*/ 	.short	0x0001
        /*0012*/ 	.short	0x0008
        /*0014*/ 	.byte	0x00, 0xf0, 0x11, 0x00


	//----- nvinfo : EIATTR_KPARAM_INFO
	.align		4
.L_21:
        /*0018*/ 	.byte	0x04, 0x17
        /*001a*/ 	.short	(.L_23 - .L_22)
.L_22:
        /*001c*/ 	.word	0x00000000
        /*0020*/ 	.short	0x0000
        /*0022*/ 	.short	0x0000
        /*0024*/ 	.byte	0x00, 0xf5, 0x21, 0x00


	//----- nvinfo : EIATTR_SPARSE_MMA_MASK
	.align		4
.L_23:
        /*0028*/ 	.byte	0x03, 0x50
        /*002a*/ 	.short	0x0000


	//----- nvinfo : EIATTR_MAXREG_COUNT
	.align		4
        /*002c*/ 	.byte	0x03, 0x1b
        /*002e*/ 	.short	0x00ff


	//----- nvinfo : EIATTR_MERCURY_ISA_VERSION
	.align		4
        /*0030*/ 	.byte	0x03, 0x5f
        /*0032*/ 	.short	0x0101


	//----- nvinfo : EIATTR_VRC_CTA_INIT_COUNT
	.align		4
        /*0034*/ 	.byte	0x02, 0x4a
	.zero		1
	.zero		1


	//----- nvinfo : EIATTR_EXIT_INSTR_OFFSETS
	.align		4
        /*0038*/ 	.byte	0x04, 0x1c
        /*003a*/ 	.short	(.L_25 - .L_24)


	//   ....[0]....
.L_24:
        /*003c*/ 	.word	0x00000090


	//   ....[1]....
        /*0040*/ 	.word	0x00000120


	//----- nvinfo : EIATTR_CBANK_PARAM_SIZE
	.align		4
.L_25:
        /*0044*/ 	.byte	0x03, 0x19
        /*0046*/ 	.short	0x000c


	//----- nvinfo : EIATTR_PARAM_CBANK
	.align		4
        /*0048*/ 	.byte	0x04, 0x0a
        /*004a*/ 	.short	(.L_27 - .L_26)
	.align		4
.L_26:
        /*004c*/ 	.word	index@(.nv.constant0._Z15reduceToMaximumPii)
        /*0050*/ 	.short	0x0380
        /*0052*/ 	.short	0x000c


	//----- nvinfo : EIATTR_SW_WAR
	.align		4
.L_27:
        /*0054*/ 	.byte	0x04, 0x36
        /*0056*/ 	.short	(.L_29 - .L_28)
.L_28:
        /*0058*/ 	.word	0x00000008
.L_29:


//--------------------- .nv.info._Z15reduceToMinimumPii --------------------------
	.section	.nv.info._Z15reduceToMinimumPii,"",@"SHT_CUDA_INFO"
	.sectionflags	@""
	.align	4


	//----- nvinfo : EIATTR_CUDA_API_VERSION
	.align		4
        /*0000*/ 	.byte	0x04, 0x37
        /*0002*/ 	.short	(.L_31 - .L_30)
.L_30:
        /*0004*/ 	.word	0x00000082


	//----- nvinfo : EIATTR_KPARAM_INFO
	.align		4
.L_31:
        /*0008*/ 	.byte	0x04, 0x17
        /*000a*/ 	.short	(.L_33 - .L_32)
.L_32:
        /*000c*/ 	.word	0x00000000
        /*0010*/ 	.short	0x0001
        /*0012*/ 	.short	0x0008
        /*0014*/ 	.byte	0x00, 0xf0, 0x11, 0x00


	//----- nvinfo : EIATTR_KPARAM_INFO
	.align		4
.L_33:
        /*0018*/ 	.byte	0x04, 0x17
        /*001a*/ 	.short	(.L_35 - .L_34)
.L_34:
        /*001c*/ 	.word	0x00000000
        /*0020*/ 	.short	0x0000
        /*0022*/ 	.short	0x0000
        /*0024*/ 	.byte	0x00, 0xf5, 0x21, 0x00


	//----- nvinfo : EIATTR_SPARSE_MMA_MASK
	.align		4
.L_35:
        /*0028*/ 	.byte	0x03, 0x50
        /*002a*/ 	.short	0x0000


	//----- nvinfo : EIATTR_MAXREG_COUNT
	.align		4
        /*002c*/ 	.byte	0x03, 0x1b
        /*002e*/ 	.short	0x00ff


	//----- nvinfo : EIATTR_MERCURY_ISA_VERSION
	.align		4
        /*0030*/ 	.byte	0x03, 0x5f
        /*0032*/ 	.short	0x0101


	//----- nvinfo : EIATTR_VRC_CTA_INIT_COUNT
	.align		4
        /*0034*/ 	.byte	0x02, 0x4a
	.zero		1
	.zero		1


	//----- nvinfo : EIATTR_EXIT_INSTR_OFFSETS
	.align		4
        /*0038*/ 	.byte	0x04, 0x1c
        /*003a*/ 	.short	(.L_37 - .L_36)


	//   ....[0]....
.L_36:
        /*003c*/ 	.word	0x00000090


	//   ....[1]....
        /*0040*/ 	.word	0x00000120


	//----- nvinfo : EIATTR_CBANK_PARAM_SIZE
	.align		4
.L_37:
        /*0044*/ 	.byte	0x03, 0x19
        /*0046*/ 	.short	0x000c


	//----- nvinfo : EIATTR_PARAM_CBANK
	.align		4
        /*0048*/ 	.byte	0x04, 0x0a
        /*004a*/ 	.short	(.L_39 - .L_38)
	.align		4
.L_38:
        /*004c*/ 	.word	index@(.nv.constant0._Z15reduceToMinimumPii)
        /*0050*/ 	.short	0x0380
        /*0052*/ 	.short	0x000c


	//----- nvinfo : EIATTR_SW_WAR
	.align		4
.L_39:
        /*0054*/ 	.byte	0x04, 0x36
        /*0056*/ 	.short	(.L_41 - .L_40)
.L_40:
        /*0058*/ 	.word	0x00000008
.L_41:


//--------------------- .nv.info._Z17reduceToSummationPii --------------------------
	.section	.nv.info._Z17reduceToSummationPii,"",@"SHT_CUDA_INFO"
	.sectionflags	@""
	.align	4


	//----- nvinfo : EIATTR_CUDA_API_VERSION
	.align		4
        /*0000*/ 	.byte	0x04, 0x37
        /*0002*/ 	.short	(.L_43 - .L_42)
.L_42:
        /*0004*/ 	.word	0x00000082


	//----- nvinfo : EIATTR_KPARAM_INFO
	.align		4
.L_43:
        /*0008*/ 	.byte	0x04, 0x17
        /*000a*/ 	.short	(.L_45 - .L_44)
.L_44:
        /*000c*/ 	.word	0x00000000
        /*0010*/ 	.short	0x0001
        /*0012*/ 	.short	0x0008
        /*0014*/ 	.byte	0x00, 0xf0, 0x11, 0x00


	//----- nvinfo : EIATTR_KPARAM_INFO
	.align		4
.L_45:
        /*0018*/ 	.byte	0x04, 0x17
        /*001a*/ 	.short	(.L_47 - .L_46)
.L_46:
        /*001c*/ 	.word	0x00000000
        /*0020*/ 	.short	0x0000
        /*0022*/ 	.short	0x0000
        /*0024*/ 	.byte	0x00, 0xf5, 0x21, 0x00


	//----- nvinfo : EIATTR_SPARSE_MMA_MASK
	.align		4
.L_47:
        /*0028*/ 	.byte	0x03, 0x50
        /*002a*/ 	.short	0x0000


	//----- nvinfo : EIATTR_MAXREG_COUNT
	.align		4
        /*002c*/ 	.byte	0x03, 0x1b
        /*002e*/ 	.short	0x00ff


	//----- nvinfo : EIATTR_MERCURY_ISA_VERSION
	.align		4
        /*0030*/ 	.byte	0x03, 0x5f
        /*0032*/ 	.short	0x0101


	//----- nvinfo : EIATTR_VRC_CTA_INIT_COUNT
	.align		4
        /*0034*/ 	.byte	0x02, 0x4a
	.zero		1
	.zero		1


	//----- nvinfo : EIATTR_EXIT_INSTR_OFFSETS
	.align		4
        /*0038*/ 	.byte	0x04, 0x1c
        /*003a*/ 	.short	(.L_49 - .L_48)


	//   ....[0]....
.L_48:
        /*003c*/ 	.word	0x00000090


	//   ....[1]....
        /*0040*/ 	.word	0x00000120


	//----- nvinfo : EIATTR_CBANK_PARAM_SIZE
	.align		4
.L_49:
        /*0044*/ 	.byte	0x03, 0x19
        /*0046*/ 	.short	0x000c


	//----- nvinfo : EIATTR_PARAM_CBANK
	.align		4
        /*0048*/ 	.byte	0x04, 0x0a
        /*004a*/ 	.short	(.L_51 - .L_50)
	.align		4
.L_50:
        /*004c*/ 	.word	index@(.nv.constant0._Z17reduceToSummationPii)
        /*0050*/ 	.short	0x0380
        /*0052*/ 	.short	0x000c


	//----- nvinfo : EIATTR_SW_WAR
	.align		4
.L_51:
        /*0054*/ 	.byte	0x04, 0x36
        /*0056*/ 	.short	(.L_53 - .L_52)
.L_52:
        /*0058*/ 	.word	0x00000008
.L_53:


//--------------------- .nv.callgraph             --------------------------
	.section	.nv.callgraph,"",@"SHT_CUDA_CALLGRAPH"
	.align	4
	.sectionentsize	8
	.align		4
        /*0000*/ 	.word	0x00000000
	.align		4
        /*0004*/ 	.word	0xffffffff
	.align		4
        /*0008*/ 	.word	0x00000000
	.align		4
        /*000c*/ 	.word	0xfffffffe
	.align		4
        /*0010*/ 	.word	0x00000000
	.align		4
        /*0014*/ 	.word	0xfffffffd
	.align		4
        /*0018*/ 	.word	0x00000000
	.align		4
        /*001c*/ 	.word	0xfffffffc


//--------------------- .text._Z15reduceToMaximumPii --------------------------
	.section	.text._Z15reduceToMaximumPii,"ax",@progbits
	.align	128
        .global         _Z15reduceToMaximumPii
        .type           _Z15reduceToMaximumPii,@function
        .size           _Z15reduceToMaximumPii,(.L_x_3 - _Z15reduceToMaximumPii)
        .other          _Z15reduceToMaximumPii,@"STO_CUDA_ENTRY STV_DEFAULT"
_Z15reduceToMaximumPii:
.text._Z15reduceToMaximumPii:
[----:B------:R-:W-:Y:S01]  /*0000*/  LDC R1, c[0x0][0x37c] ;  /* 0x0000df00ff017b82 */ /* 0x000fe20000000800 */
[----:B------:R-:W0:Y:S07]  /*0010*/  S2R R3, SR_TID.X ;  /* 0x0000000000037919 */ /* 0x000e2e0000002100 */
[----:B------:R-:W0:Y:S08]  /*0020*/  S2UR UR4, SR_CTAID.X ;  /* 0x00000000000479c3 */ /* 0x000e300000002500 */
[----:B------:R-:W0:Y:S08]  /*0030*/  LDC R0, c[0x0][0x360] ;  /* 0x0000d800ff007b82 */ /* 0x000e300000000800 */
[----:B------:R-:W1:Y:S01]  /*0040*/  LDC R7, c[0x0][0x388] ;  /* 0x0000e200ff077b82 */ /* 0x000e620000000800 */
[----:B0-----:R-:W-:-:S04]  /*0050*/  IMAD R0, R0, UR4, R3 ;  /* 0x0000000400007c24 */ /* 0x001fc8000f8e0203 */
[----:B-1----:R-:W-:-:S05]  /*0060*/  IMAD R0, R0, R7, RZ ;  /* 0x0000000700007224 */ /* 0x002fca00078e02ff */
[----:B------:R-:W-:-:S04]  /*0070*/  SHF.L.U32 R5, R0, 0x1, RZ ;  /* 0x0000000100057819 */ /* 0x000fc800000006ff */
[----:B------:R-:W-:-:S13]  /*0080*/  ISETP.GT.AND P0, PT, R5, 0x3ff, PT ;  /* 0x000003ff0500780c */ /* 0x000fda0003f04270 */
[----:B------:R-:W-:Y:S05]  /*0090*/  @P0 EXIT ;  /* 0x000000000000094d */ /* 0x000fea0003800000 */
[----:B------:R-:W0:Y:S01]  /*00a0*/  LDC.64 R2, c[0x0][0x380] ;  /* 0x0000e000ff027b82 */ /* 0x000e220000000a00 */
[----:B------:R-:W1:Y:S01]  /*00b0*/  LDCU.64 UR4, c[0x0][0x358] ;  /* 0x00006b00ff0477ac */ /* 0x000e620008000a00 */
[----:B0-----:R-:W-:-:S05]  /*00c0*/  IMAD.WIDE R2, R5, 0x4, R2 ;  /* 0x0000000405027825 */ /* 0x001fca00078e0202 */
[----:B-1----:R-:W2:Y:S01]  /*00d0*/  LDG.E R0, desc[UR4][R2.64] ;  /* 0x0000000402007981 */ /* 0x002ea2000c1e1900 */
[----:B------:R-:W-:-:S06]  /*00e0*/  IMAD.WIDE R4, R7, 0x4, R2 ;  /* 0x0000000407047825 */ /* 0x000fcc00078e0202 */
[----:B------:R-:W2:Y:S02]  /*00f0*/  LDG.E R5, desc[UR4][R4.64] ;  /* 0x0000000404057981 */ /* 0x000ea4000c1e1900 */
[----:B--2---:R-:W-:-:S05]  /*0100*/  VIMNMX R7, PT, PT, R0, R5, !PT ;  /* 0x0000000500077248 */ /* 0x004fca0007fe0100 */
[----:B------:R-:W-:Y:S01]  /*0110*/  STG.E desc[UR4][R2.64], R7 ;  /* 0x0000000702007986 */ /* 0x000fe2000c101904 */
[----:B------:R-:W-:Y:S05]  /*0120*/  EXIT ;  /* 0x000000000000794d */ /* 0x000fea0003800000 */
.L_x_0:
[----:B------:R-:W-:-:S00]  /*0130*/  BRA `(.L_x_0) ;  /* 0xfffffffc00fc7947 */ /* 0x000fc0000383ffff */
[----:B------:R-:W-:-:S00]  /*0140*/  NOP ;  /* 0x0000000000007918 */ /* 0x000fc00000000000 */
        /* <DEDUP_REMOVED lines=11> */
.L_x_3:


//--------------------- .text._Z15reduceToMinimumPii --------------------------
	.section	.text._Z15reduceToMinimumPii,"ax",@progbits
	.align	128
        .global         _Z15reduceToMinimumPii
        .type           _Z15reduceToMinimumPii,@function
        .size           _Z15reduceToMinimumPii,(.L_x_4 - _Z15reduceToMinimumPii)
        .other          _Z15reduceToMinimumPii,@"STO_CUDA_ENTRY STV_DEFAULT"
_Z15reduceToMinimumPii:
.text._Z15reduceToMinimumPii:
        /* <DEDUP_REMOVED lines=16> */
[----:B--2---:R-:W-:-:S05]  /*0100*/  VIMNMX R7, PT, PT, R0, R5, PT ;  /* 0x0000000500077248 */ /* 0x004fca0003fe0100 */
[----:B------:R-:W-:Y:S01]  /*0110*/  STG.E desc[UR4][R2.64], R7 ;  /* 0x0000000702007986 */ /* 0x000fe2000c101904 */
[----:B------:R-:W-:Y:S05]  /*0120*/  EXIT ;  /* 0x000000000000794d */ /* 0x000fea0003800000 */
.L_x_1:
        /* <DEDUP_REMOVED lines=13> */
.L_x_4:


//--------------------- .text._Z17reduceToSummationPii --------------------------
	.section	.text._Z17reduceToSummationPii,"ax",@progbits
	.align	128
        .global         _Z17reduceToSummationPii
        .type           _Z17reduceToSummationPii,@function
        .size           _Z17reduceToSummationPii,(.L_x_5 - _Z17reduceToSummationPii)
        .other          _Z17reduceToSummationPii,@"STO_CUDA_ENTRY STV_DEFAULT"
_Z17reduceToSummationPii:
.text._Z17reduceToSummationPii:
        /* <DEDUP_REMOVED lines=16> */
[----:B--2---:R-:W-:-:S05]  /*0100*/  IADD3 R7, PT, PT, R0, R5, RZ ;  /* 0x0000000500077210 */ /* 0x004fca0007ffe0ff */
[----:B------:R-:W-:Y:S01]  /*0110*/  STG.E desc[UR4][R2.64], R7 ;  /* 0x0000000702007986 */ /* 0x000fe2000c101904 */
[----:B------:R-:W-:Y:S05]  /*0120*/  EXIT ;  /* 0x000000000000794d */ /* 0x000fea0003800000 */
.L_x_2:
        /* <DEDUP_REMOVED lines=13> */
.L_x_5:


//--------------------- .nv.shared.reserved.0     --------------------------
	.section	.nv.shared.reserved.0,"aw",@nobits
	.weak		__nv_reservedSMEM_offset_0_alias
	.size		__nv_reservedSMEM_offset_0_alias, 0, 64
	.other		__nv_reservedSMEM_offset_0_alias,@"STO_CUDA_RESERVED_SHARED STV_DEFAULT"
__nv_reservedSMEM_offset_0_alias:
	.zero		0
	.zero		64


//--------------------- .nv.constant0._Z15reduceToMaximumPii --------------------------
	.section	.nv.constant0._Z15reduceToMaximumPii,"a",@progbits
	.sectionflags	@""
	.align	4
.nv.constant0._Z15reduceToMaximumPii:
	.zero		908


//--------------------- .nv.constant0._Z15reduceToMinimumPii --------------------------
	.section	.nv.constant0._Z15reduceToMinimumPii,"a",@progbits
	.sectionflags	@""
	.align	4
.nv.constant0._Z15reduceToMinimumPii:
	.zero		908


//--------------------- .nv.constant0._Z17reduceToSummationPii --------------------------
	.section	.nv.constant0._Z17reduceToSummationPii,"a",@progbits
	.sectionflags	@""
	.align	4
.nv.constant0._Z17reduceToSummationPii:
	.zero		908


//--------------------- SYMBOLS --------------------------

	.type		.nv.reservedSmem.offset0,@object
	.size		.nv.reservedSmem.offset0,0x4
